	.headerflags	@"EF_CUDA_TEXMODE_UNIFIED EF_CUDA_64BIT_ADDRESS EF_CUDA_ACCELERATORS EF_CUDA_SM90 EF_CUDA_VIRTUAL_SM(EF_CUDA_SM90)"
	.elftype	@"ET_EXEC"


//--------------------- .nv.info                  --------------------------
	.section	.nv.info,"",@"SHT_CUDA_INFO"
	.align	4


	//----- nvinfo : EIATTR_REGCOUNT
	.align		4
        /*0000*/ 	.byte	0x04, 0x2f
        /*0002*/ 	.short	(.L_3 - .L_2)
	.align		4
.L_2:
        /*0004*/ 	.word	index@(triton_poi_fused__native_batch_norm_legit_no_training_add_convolution_relu_13)
        /*0008*/ 	.word	0x0000001c


	//----- nvinfo : EIATTR_MIN_STACK_SIZE
	.align		4
.L_3:
        /*000c*/ 	.byte	0x04, 0x12
        /*000e*/ 	.short	(.L_5 - .L_4)
	.align		4
.L_4:
        /*0010*/ 	.word	index@(triton_poi_fused__native_batch_norm_legit_no_training_add_convolution_relu_13)
        /*0014*/ 	.word	0x00000000


	//----- nvinfo : EIATTR_FRAME_SIZE
	.align		4
.L_5:
        /*0018*/ 	.byte	0x04, 0x11
        /*001a*/ 	.short	(.L_7 - .L_6)
	.align		4
.L_6:
        /*001c*/ 	.word	index@(triton_poi_fused__native_batch_norm_legit_no_training_add_convolution_relu_13)
        /*0020*/ 	.word	0x00000000


	//----- nvinfo : EIATTR_MIN_STACK_SIZE
	.align		4
.L_7:
        /*0024*/ 	.byte	0x04, 0x12
        /*0026*/ 	.short	(.L_9 - .L_8)
	.align		4
.L_8:
        /*0028*/ 	.word	index@(triton_poi_fused__native_batch_norm_legit_no_training_add_convolution_relu_13)
        /*002c*/ 	.word	0x00000000
.L_9:


//--------------------- .nv.info.triton_poi_fused__native_batch_norm_legit_no_training_add_convolution_relu_13 --------------------------
	.section	.nv.info.triton_poi_fused__native_batch_norm_legit_no_training_add_convolution_relu_13,"",@"SHT_CUDA_INFO"
	.sectionflags	@""
	.align	4


	//----- nvinfo : EIATTR_CUDA_API_VERSION
	.align		4
        /*0000*/ 	.byte	0x04, 0x37
        /*0002*/ 	.short	(.L_11 - .L_10)
.L_10:
        /*0004*/ 	.word	0x0000007c


	//----- nvinfo : EIATTR_KPARAM_INFO
	.align		4
.L_11:
        /*0008*/ 	.byte	0x04, 0x17
        /*000a*/ 	.short	(.L_13 - .L_12)
.L_12:
        /*000c*/ 	.word	0x00000000
        /*0010*/ 	.short	0x000a
        /*0012*/ 	.short	0x0050
        /*0014*/ 	.byte	0x00, 0xf0, 0x11, 0x00


	//----- nvinfo : EIATTR_KPARAM_INFO
	.align		4
.L_13:
        /*0018*/ 	.byte	0x04, 0x17
        /*001a*/ 	.short	(.L_15 - .L_14)
.L_14:
        /*001c*/ 	.word	0x00000000
        /*0020*/ 	.short	0x0009
        /*0022*/ 	.short	0x0048
        /*0024*/ 	.byte	0x00, 0xf4, 0x21, 0x00


	//----- nvinfo : EIATTR_KPARAM_INFO
	.align		4
.L_15:
        /*0028*/ 	.byte	0x04, 0x17
        /*002a*/ 	.short	(.L_17 - .L_16)
.L_16:
        /*002c*/ 	.word	0x00000000
        /*0030*/ 	.short	0x0008
        /*0032*/ 	.short	0x0040
        /*0034*/ 	.byte	0x00, 0xf4, 0x21, 0x00


	//----- nvinfo : EIATTR_KPARAM_INFO
	.align		4
.L_17:
        /*0038*/ 	.byte	0x04, 0x17
        /*003a*/ 	.short	(.L_19 - .L_18)
.L_18:
        /*003c*/ 	.word	0x00000000
        /*0040*/ 	.short	0x0007
        /*0042*/ 	.short	0x0038
        /*0044*/ 	.byte	0x00, 0xf4, 0x21, 0x00


	//----- nvinfo : EIATTR_KPARAM_INFO
	.align		4
.L_19:
        /*0048*/ 	.byte	0x04, 0x17
        /*004a*/ 	.short	(.L_21 - .L_20)
.L_20:
        /*004c*/ 	.word	0x00000000
        /*0050*/ 	.short	0x0006
        /*0052*/ 	.short	0x0030
        /*0054*/ 	.byte	0x00, 0xf4, 0x21, 0x00


	//----- nvinfo : EIATTR_KPARAM_INFO
	.align		4
.L_21:
        /*0058*/ 	.byte	0x04, 0x17
        /*005a*/ 	.short	(.L_23 - .L_22)
.L_22:
        /*005c*/ 	.word	0x00000000
        /*0060*/ 	.short	0x0005
        /*0062*/ 	.short	0x0028
        /*0064*/ 	.byte	0x00, 0xf4, 0x21, 0x00


	//----- nvinfo : EIATTR_KPARAM_INFO
	.align		4
.L_23:
        /*0068*/ 	.byte	0x04, 0x17
        /*006a*/ 	.short	(.L_25 - .L_24)
.L_24:
        /*006c*/ 	.word	0x00000000
        /*0070*/ 	.short	0x0004
        /*0072*/ 	.short	0x0020
        /*0074*/ 	.byte	0x00, 0xf4, 0x21, 0x00


	//----- nvinfo : EIATTR_KPARAM_INFO
	.align		4
.L_25:
        /*0078*/ 	.byte	0x04, 0x17
        /*007a*/ 	.short	(.L_27 - .L_26)
.L_26:
        /*007c*/ 	.word	0x00000000
        /*0080*/ 	.short	0x0003
        /*0082*/ 	.short	0x0018
        /*0084*/ 	.byte	0x00, 0xf4, 0x21, 0x00


	//----- nvinfo : EIATTR_KPARAM_INFO
	.align		4
.L_27:
        /*0088*/ 	.byte	0x04, 0x17
        /*008a*/ 	.short	(.L_29 - .L_28)
.L_28:
        /*008c*/ 	.word	0x00000000
        /*0090*/ 	.short	0x0002
        /*0092*/ 	.short	0x0010
        /*0094*/ 	.byte	0x00, 0xf4, 0x21, 0x00


	//----- nvinfo : EIATTR_KPARAM_INFO
	.align		4
.L_29:
        /*0098*/ 	.byte	0x04, 0x17
        /*009a*/ 	.short	(.L_31 - .L_30)
.L_30:
        /*009c*/ 	.word	0x00000000
        /*00a0*/ 	.short	0x0001
        /*00a2*/ 	.short	0x0008
        /*00a4*/ 	.byte	0x00, 0xf4, 0x21, 0x00


	//----- nvinfo : EIATTR_KPARAM_INFO
	.align		4
.L_31:
        /*00a8*/ 	.byte	0x04, 0x17
        /*00aa*/ 	.short	(.L_33 - .L_32)
.L_32:
        /*00ac*/ 	.word	0x00000000
        /*00b0*/ 	.short	0x0000
        /*00b2*/ 	.short	0x0000
        /*00b4*/ 	.byte	0x00, 0xf4, 0x21, 0x00


	//----- nvinfo : EIATTR_SPARSE_MMA_MASK
	.align		4
.L_33:
        /*00b8*/ 	.byte	0x03, 0x50
        /*00ba*/ 	.short	0x0000


	//----- nvinfo : EIATTR_MAXREG_COUNT
	.align		4
        /*00bc*/ 	.byte	0x03, 0x1b
        /*00be*/ 	.short	0x00ff


	//----- nvinfo : EIATTR_EXIT_INSTR_OFFSETS
	.align		4
        /*00c0*/ 	.byte	0x04, 0x1c
        /*00c2*/ 	.short	(.L_35 - .L_34)


	//   ....[0]....
.L_34:
        /*00c4*/ 	.word	0x00000520


	//----- nvinfo : EIATTR_REQNTID
	.align		4
.L_35:
        /*00c8*/ 	.byte	0x04, 0x10
        /*00ca*/ 	.short	(.L_37 - .L_36)
.L_36:
        /*00cc*/ 	.word	0x00000080
        /*00d0*/ 	.word	0x00000001
        /*00d4*/ 	.word	0x00000001


	//----- nvinfo : EIATTR_CBANK_PARAM_SIZE
	.align		4
.L_37:
        /*00d8*/ 	.byte	0x03, 0x19
        /*00da*/ 	.short	0x0054


	//----- nvinfo : EIATTR_PARAM_CBANK
	.align		4
        /*00dc*/ 	.byte	0x04, 0x0a
        /*00de*/ 	.short	(.L_39 - .L_38)
	.align		4
.L_38:
        /*00e0*/ 	.word	index@(.nv.constant0.triton_poi_fused__native_batch_norm_legit_no_training_add_convolution_relu_13)
        /*00e4*/ 	.short	0x0210
        /*00e6*/ 	.short	0x0054


	//----- nvinfo : EIATTR_SW_WAR
	.align		4
.L_39:
        /*00e8*/ 	.byte	0x04, 0x36
        /*00ea*/ 	.short	(.L_41 - .L_40)
.L_40:
        /*00ec*/ 	.word	0x00000008
.L_41:


//--------------------- .nv.callgraph             --------------------------
	.section	.nv.callgraph,"",@"SHT_CUDA_CALLGRAPH"
	.align	4
	.sectionentsize	8
	.align		4
        /*0000*/ 	.word	0x00000000
	.align		4
        /*0004*/ 	.word	0xffffffff
	.align		4
        /*0008*/ 	.word	0x00000000
	.align		4
        /*000c*/ 	.word	0xfffffffe
	.align		4
        /*0010*/ 	.word	0x00000000
	.align		4
        /*0014*/ 	.word	0xfffffffd
	.align		4
        /*0018*/ 	.word	0x00000000
	.align		4
        /*001c*/ 	.word	0xfffffffc


//--------------------- .nv.constant4             --------------------------
	.section	.nv.constant4,"a",@progbits
	.align	8
	.align		8
.nv.constant4:
        /*0000*/ 	.dword	_$_str
	.align		8
        /*0008*/ 	.dword	_$_str_$_2


//--------------------- .text.triton_poi_fused__native_batch_norm_legit_no_training_add_convolution_relu_13 --------------------------
	.section	.text.triton_poi_fused__native_batch_norm_legit_no_training_add_convolution_relu_13,"ax",@progbits
	.align	128
        .global         triton_poi_fused__native_batch_norm_legit_no_training_add_convolution_relu_13
        .type           triton_poi_fused__native_batch_norm_legit_no_training_add_convolution_relu_13,@function
        .size           triton_poi_fused__native_batch_norm_legit_no_training_add_convolution_relu_13,(.L_x_1 - triton_poi_fused__native_batch_norm_legit_no_training_add_convolution_relu_13)
        .other          triton_poi_fused__native_batch_norm_legit_no_training_add_convolution_relu_13,@"STO_CUDA_ENTRY STV_DEFAULT"
triton_poi_fused__native_batch_norm_legit_no_training_add_convolution_relu_13:
.text.triton_poi_fused__native_batch_norm_legit_no_training_add_convolution_relu_13:
[----:B------:R-:W-:Y:S01]  /*0000*/  LDC R1, c[0x0][0x28] ;  /* 0x00000a00ff017b82 */ /* 0x000fe20000000800 */
[----:B------:R-:W1:Y:S07]  /*0010*/  S2R R0, SR_TID.X ;  /* 0x0000000000007919 */ /* 0x000e6e0000002100 */
[----:B------:R-:W2:Y:S01]  /*0020*/  LDC.64 R6, c[0x0][0x240] ;  /* 0x00009000ff067b82 */ /* 0x000ea20000000a00 */
[----:B------:R-:W-:Y:S01]  /*0030*/  ULDC.64 UR4, c[0x0][0x208] ;  /* 0x0000820000047ab9 */ /* 0x000fe20000000a00 */
[----:B------:R-:W3:Y:S06]  /*0040*/  S2R R5, SR_CTAID.X ;  /* 0x0000000000057919 */ /* 0x000eec0000002500 */
[----:B------:R-:W4:Y:S08]  /*0050*/  LDC.64 R14, c[0x0][0x220] ;  /* 0x00008800ff0e7b82 */ /* 0x000f300000000a00 */
[----:B------:R-:W5:Y:S08]  /*0060*/  LDC.64 R12, c[0x0][0x230] ;  /* 0x00008c00ff0c7b82 */ /* 0x000f700000000a00 */
[----:B------:R-:W5:Y:S01]  /*0070*/  LDC.64 R8, c[0x0][0x218] ;  /* 0x00008600ff087b82 */ /* 0x000f620000000a00 */
[----:B-1----:R-:W-:-:S07]  /*0080*/  SHF.L.U32 R0, R0, 0x1, RZ ;  /* 0x0000000100007819 */ /* 0x002fce00000006ff */
[----:B------:R-:W1:Y:S01]  /*0090*/  LDC.64 R22, c[0x0][0x238] ;  /* 0x00008e00ff167b82 */ /* 0x000e620000000a00 */
[----:B---3--:R-:W-:Y:S02]  /*00a0*/  SHF.R.S32.HI R3, RZ, 0x17, R5 ;  /* 0x00000017ff037819 */ /* 0x008fe40000011405 */
[----:B------:R-:W-:Y:S02]  /*00b0*/  LOP3.LUT R0, R0, 0xfe, RZ, 0xc0, !PT ;  /* 0x000000fe00007812 */ /* 0x000fe400078ec0ff */
[----:B------:R-:W-:-:S03]  /*00c0*/  SGXT R3, R3, 0x1 ;  /* 0x000000010303781a */ /* 0x000fc60000000200 */
[----:B------:R-:W3:Y:S01]  /*00d0*/  LDC.64 R16, c[0x0][0x248] ;  /* 0x00009200ff107b82 */ /* 0x000ee20000000a00 */
[----:B------:R-:W-:-:S04]  /*00e0*/  LEA R0, R5, R0, 0x8 ;  /* 0x0000000005007211 */ /* 0x000fc800078e40ff */
[----:B------:R-:W-:-:S03]  /*00f0*/  LEA.HI R3, R3, R0, RZ, 0x2 ;  /* 0x0000000003037211 */ /* 0x000fc600078f10ff */
[----:B------:R-:W1:Y:S01]  /*0100*/  LDC.64 R4, c[0x0][0x228] ;  /* 0x00008a00ff047b82 */ /* 0x000e620000000a00 */
[----:B------:R-:W-:-:S04]  /*0110*/  LOP3.LUT R3, R3, 0xfffffffc, RZ, 0xc0, !PT ;  /* 0xfffffffc03037812 */ /* 0x000fc800078ec0ff */
[----:B------:R-:W-:-:S03]  /*0120*/  IADD3 R21, R0, -R3, RZ ;  /* 0x8000000300157210 */ /* 0x000fc60007ffe0ff */
[----:B------:R-:W3:Y:S02]  /*0130*/  LDC.64 R2, c[0x0][0x210] ;  /* 0x00008400ff027b82 */ /* 0x000ee40000000a00 */
[----:B--2---:R-:W-:-:S06]  /*0140*/  IMAD.WIDE R6, R21, 0x4, R6 ;  /* 0x0000000415067825 */ /* 0x004fcc00078e0206 */
[----:B------:R-:W2:Y:S01]  /*0150*/  LDG.E.EL.64 R6, desc[UR4][R6.64] ;  /* 0x0000000406067981 */ /* 0x000ea2000c2e1b00 */
[C---:B----4-:R-:W-:Y:S01]  /*0160*/  IMAD.WIDE R14, R0.reuse, 0x4, R14 ;  /* 0x00000004000e7825 */ /* 0x050fe200078e020e */
[----:B------:R-:W4:Y:S03]  /*0170*/  LDC.64 R18, c[0x0][0x250] ;  /* 0x00009400ff127b82 */ /* 0x000f260000000a00 */
[----:B-----5:R-:W-:Y:S02]  /*0180*/  IMAD.WIDE R12, R0, 0x4, R12 ;  /* 0x00000004000c7825 */ /* 0x020fe400078e020c */
[----:B------:R-:W5:Y:S02]  /*0190*/  LDG.E.64 R14, desc[UR4][R14.64] ;  /* 0x000000040e0e7981 */ /* 0x000f64000c1e1b00 */
[C---:B01----:R-:W-:Y:S02]  /*01a0*/  IMAD.WIDE R4, R21.reuse, 0x4, R4 ;  /* 0x0000000415047825 */ /* 0x043fe400078e0204 */
[----:B------:R-:W5:Y:S04]  /*01b0*/  LDG.E.64 R12, desc[UR4][R12.64] ;  /* 0x000000040c0c7981 */ /* 0x000f68000c1e1b00 */
[----:B------:R-:W5:Y:S01]  /*01c0*/  LDG.E.EL.64 R4, desc[UR4][R4.64] ;  /* 0x0000000404047981 */ /* 0x000f62000c2e1b00 */
[----:B------:R-:W-:-:S04]  /*01d0*/  IMAD.WIDE R8, R21, 0x4, R8 ;  /* 0x0000000415087825 */ /* 0x000fc800078e0208 */
[----:B---3--:R-:W-:Y:S02]  /*01e0*/  IMAD.WIDE R2, R0, 0x4, R2 ;  /* 0x0000000400027825 */ /* 0x008fe400078e0202 */
[----:B------:R-:W3:Y:S02]  /*01f0*/  LDG.E.EL.64 R8, desc[UR4][R8.64] ;  /* 0x0000000408087981 */ /* 0x000ee4000c2e1b00 */
[C---:B------:R-:W-:Y:S02]  /*0200*/  IMAD.WIDE R22, R21.reuse, 0x4, R22 ;  /* 0x0000000415167825 */ /* 0x040fe400078e0216 */
[----:B------:R-:W3:Y:S02]  /*0210*/  LDG.E.64 R10, desc[UR4][R2.64] ;  /* 0x00000004020a7981 */ /* 0x000ee4000c1e1b00 */
[C---:B------:R-:W-:Y:S02]  /*0220*/  IMAD.WIDE R24, R21.reuse, 0x4, R16 ;  /* 0x0000000415187825 */ /* 0x040fe400078e0210 */
[----:B------:R-:W3:Y:S02]  /*0230*/  LDG.E.EL.64 R22, desc[UR4][R22.64] ;  /* 0x0000000416167981 */ /* 0x000ee4000c2e1b00 */
[----:B----4-:R-:W-:-:S02]  /*0240*/  IMAD.WIDE R16, R21, 0x4, R18 ;  /* 0x0000000415107825 */ /* 0x010fc400078e0212 */
[----:B------:R-:W4:Y:S04]  /*0250*/  LDG.E.EL.64 R18, desc[UR4][R24.64] ;  /* 0x0000000418127981 */ /* 0x000f28000c2e1b00 */
[----:B------:R-:W4:Y:S01]  /*0260*/  LDG.E.EL.64 R16, desc[UR4][R16.64] ;  /* 0x0000000410107981 */ /* 0x000f22000c2e1b00 */
[----:B--2---:R-:W-:Y:S01]  /*0270*/  FADD R20, R6, 9.9999997473787516356e-06 ;  /* 0x3727c5ac06147421 */ /* 0x004fe20000000000 */
[----:B------:R-:W-:-:S03]  /*0280*/  FADD R7, R7, 9.9999997473787516356e-06 ;  /* 0x3727c5ac07077421 */ /* 0x000fc60000000000 */
[----:B------:R-:W0:Y:S08]  /*0290*/  MUFU.SQRT R6, R20 ;  /* 0x0000001400067308 */ /* 0x000e300000002000 */
[----:B------:R-:W1:Y:S01]  /*02a0*/  MUFU.SQRT R21, R7 ;  /* 0x0000000700157308 */ /* 0x000e620000002000 */
[C---:B0-----:R-:W-:Y:S02]  /*02b0*/  FSETP.GT.AND P0, PT, R6.reuse, 8.50705917302346158658e+37, PT ;  /* 0x7e8000000600780b */ /* 0x041fe40003f04000 */
[----:B------:R-:W-:-:S02]  /*02c0*/  FSETP.GEU.AND P2, PT, R6, 1.175494350822287508e-38, PT ;  /* 0x008000000600780b */ /* 0x000fc40003f4e000 */
[C---:B-1----:R-:W-:Y:S02]  /*02d0*/  FSETP.GT.AND P1, PT, R21.reuse, 8.50705917302346158658e+37, PT ;  /* 0x7e8000001500780b */ /* 0x042fe40003f24000 */
[----:B------:R-:W-:-:S07]  /*02e0*/  FSETP.GEU.AND P3, PT, R21, 1.175494350822287508e-38, PT ;  /* 0x008000001500780b */ /* 0x000fce0003f6e000 */
[----:B------:R-:W-:Y:S01]  /*02f0*/  @P0 FMUL R6, R6, 0.25 ;  /* 0x3e80000006060820 */ /* 0x000fe20000400000 */
[----:B-----5:R-:W-:Y:S01]  /*0300*/  FADD R20, R15, R5 ;  /* 0x000000050f147221 */ /* 0x020fe20000000000 */
[----:B------:R-:W-:Y:S02]  /*0310*/  FADD R5, R14, R4 ;  /* 0x000000040e057221 */ /* 0x000fe40000000000 */
[----:B------:R-:W-:Y:S01]  /*0320*/  @!P2 FMUL R6, R6, 16777216 ;  /* 0x4b8000000606a820 */ /* 0x000fe20000400000 */
[----:B------:R-:W-:Y:S01]  /*0330*/  @P1 FMUL R21, R21, 0.25 ;  /* 0x3e80000015151820 */ /* 0x000fe20000400000 */
[----:B------:R-:W-:-:S03]  /*0340*/  HFMA2.MMA R4, -RZ, RZ, 1.625, 0 ;  /* 0x3e800000ff047435 */ /* 0x000fc600000001ff */
[----:B------:R-:W-:Y:S01]  /*0350*/  @!P3 FMUL R21, R21, 16777216 ;  /* 0x4b8000001515b820 */ /* 0x000fe20000400000 */
[----:B------:R-:W0:Y:S01]  /*0360*/  MUFU.RCP R6, R6 ;  /* 0x0000000600067308 */ /* 0x000e220000001000 */
[----:B------:R-:W-:Y:S01]  /*0370*/  FADD R20, R13, R20 ;  /* 0x000000140d147221 */ /* 0x000fe20000000000 */
[----:B------:R-:W-:-:S06]  /*0380*/  FADD R13, R12, R5 ;  /* 0x000000050c0d7221 */ /* 0x000fcc0000000000 */
[----:B------:R-:W1:Y:S01]  /*0390*/  MUFU.RCP R7, R21 ;  /* 0x0000001500077308 */ /* 0x000e620000001000 */
[----:B------:R-:W-:Y:S01]  /*03a0*/  FSEL R15, R4, 1, P0 ;  /* 0x3f800000040f7808 */ /* 0x000fe20000000000 */
[----:B---3--:R-:W-:Y:S01]  /*03b0*/  FADD R8, R10, R8 ;  /* 0x000000080a087221 */ /* 0x008fe20000000000 */
[----:B------:R-:W-:Y:S01]  /*03c0*/  FSEL R12, R4, 1, P1 ;  /* 0x3f800000040c7808 */ /* 0x000fe20000800000 */
[----:B------:R-:W-:Y:S01]  /*03d0*/  FADD R9, R11, R9 ;  /* 0x000000090b097221 */ /* 0x000fe20000000000 */
[----:B------:R-:W2:Y:S01]  /*03e0*/  LDC.64 R4, c[0x0][0x258] ;  /* 0x00009600ff047b82 */ /* 0x000ea20000000a00 */
[----:B------:R-:W-:Y:S01]  /*03f0*/  @!P2 FMUL R15, R15, 16777216 ;  /* 0x4b8000000f0fa820 */ /* 0x000fe20000400000 */
[----:B------:R-:W-:Y:S01]  /*0400*/  FADD R8, R8, R13 ;  /* 0x0000000d08087221 */ /* 0x000fe20000000000 */
[----:B------:R-:W-:Y:S01]  /*0410*/  @!P3 FMUL R12, R12, 16777216 ;  /* 0x4b8000000c0cb820 */ /* 0x000fe20000400000 */
[----:B------:R-:W-:Y:S01]  /*0420*/  FADD R9, R9, R20 ;  /* 0x0000001409097221 */ /* 0x000fe20000000000 */
[----:B0-----:R-:W-:Y:S01]  /*0430*/  FMUL R15, R6, R15 ;  /* 0x0000000f060f7220 */ /* 0x001fe20000400000 */
[----:B------:R-:W-:-:S02]  /*0440*/  FADD R22, -R22, R8 ;  /* 0x0000000816167221 */ /* 0x000fc40000000100 */
[----:B------:R-:W-:Y:S01]  /*0450*/  FADD R23, -R23, R9 ;  /* 0x0000000917177221 */ /* 0x000fe20000000100 */
[----:B-1----:R-:W-:Y:S01]  /*0460*/  FMUL R12, R7, R12 ;  /* 0x0000000c070c7220 */ /* 0x002fe20000400000 */
[----:B------:R-:W-:-:S03]  /*0470*/  FMUL R15, R22, R15 ;  /* 0x0000000f160f7220 */ /* 0x000fc60000400000 */
[----:B------:R-:W-:Y:S01]  /*0480*/  FMUL R12, R23, R12 ;  /* 0x0000000c170c7220 */ /* 0x000fe20000400000 */
[----:B----4-:R-:W-:-:S03]  /*0490*/  FFMA R15, R18, R15, R16 ;  /* 0x0000000f120f7223 */ /* 0x010fc60000000010 */
[----:B------:R-:W-:Y:S02]  /*04a0*/  FFMA R12, R19, R12, R17 ;  /* 0x0000000c130c7223 */ /* 0x000fe40000000011 */
[----:B------:R-:W-:-:S03]  /*04b0*/  FSETP.GEU.AND P0, PT, R15, RZ, PT ;  /* 0x000000ff0f00720b */ /* 0x000fc60003f0e000 */
[----:B------:R-:W-:Y:S01]  /*04c0*/  FSETP.GEU.AND P1, PT, R12, RZ, PT ;  /* 0x000000ff0c00720b */ /* 0x000fe20003f2e000 */
[----:B--2---:R-:W-:Y:S01]  /*04d0*/  IMAD.WIDE R4, R0, 0x4, R4 ;  /* 0x0000000400047825 */ /* 0x004fe200078e0204 */
[----:B------:R-:W-:Y:S02]  /*04e0*/  FSEL R6, R15, RZ, P0 ;  /* 0x000000ff0f067208 */ /* 0x000fe40000000000 */
[----:B------:R-:W-:Y:S01]  /*04f0*/  FSEL R7, R12, RZ, P1 ;  /* 0x000000ff0c077208 */ /* 0x000fe20000800000 */
[----:B------:R-:W-:Y:S04]  /*0500*/  STG.E.64 desc[UR4][R2.64], R8 ;  /* 0x0000000802007986 */ /* 0x000fe8000c101b04 */
[----:B------:R-:W-:Y:S01]  /*0510*/  STG.E.64 desc[UR4][R4.64], R6 ;  /* 0x0000000604007986 */ /* 0x000fe2000c101b04 */
[----:B------:R-:W-:Y:S05]  /*0520*/  EXIT ;  /* 0x000000000000794d */ /* 0x000fea0003800000 */
.L_x_0:
[----:B------:R-:W-:-:S00]  /*0530*/  BRA `(.L_x_0) ;  /* 0xfffffffc00fc7947 */ /* 0x000fc0000383ffff */
[----:B------:R-:W-:-:S00]  /*0540*/  NOP ;  /* 0x0000000000007918 */ /* 0x000fc00000000000 */
        /* <DEDUP_REMOVED lines=11> */
.L_x_1:


//--------------------- .nv.global.init           --------------------------
	.section	.nv.global.init,"aw",@progbits
.nv.global.init:
	.type		_$_str,@object
	.size		_$_str,(_$_str_$_2 - _$_str)
_$_str:
        /*0000*/ 	.byte	0x5f, 0x5f, 0x43, 0x55, 0x44, 0x41, 0x5f, 0x46, 0x54, 0x5a, 0x00
	.type		_$_str_$_2,@object
	.size		_$_str_$_2,(.L_1 - _$_str_$_2)
_$_str_$_2:
        /*000b*/ 	.byte	0x5f, 0x5f, 0x43, 0x55, 0x44, 0x41, 0x5f, 0x50, 0x52, 0x45, 0x43, 0x5f, 0x53, 0x51, 0x52, 0x54
        /*001b*/ 	.byte	0x00
.L_1:


//--------------------- .nv.constant0.triton_poi_fused__native_batch_norm_legit_no_training_add_convolution_relu_13 --------------------------
	.section	.nv.constant0.triton_poi_fused__native_batch_norm_legit_no_training_add_convolution_relu_13,"a",@progbits
	.sectionflags	@""
	.align	4
.nv.constant0.triton_poi_fused__native_batch_norm_legit_no_training_add_convolution_relu_13:
	.zero		612
